//
// Generated by NVIDIA NVVM Compiler
//
// Compiler Build ID: CL-36424714
// Cuda compilation tools, release 13.0, V13.0.88
// Based on NVVM 20.0.0
//

.version 9.0
.target sm_100
.address_size 64

	// .globl	_Z20matrix_transponitionPiS_ii

.visible .entry _Z20matrix_transponitionPiS_ii(
	.param .u64 .ptr .align 1 _Z20matrix_transponitionPiS_ii_param_0,
	.param .u64 .ptr .align 1 _Z20matrix_transponitionPiS_ii_param_1,
	.param .u32 _Z20matrix_transponitionPiS_ii_param_2,
	.param .u32 _Z20matrix_transponitionPiS_ii_param_3
)
{
	.reg .pred 	%p<4>;
	.reg .b32 	%r<14>;
	.reg .b64 	%rd<9>;

	ld.param.u64 	%rd1, [_Z20matrix_transponitionPiS_ii_param_0];
	ld.param.u64 	%rd2, [_Z20matrix_transponitionPiS_ii_param_1];
	ld.param.u32 	%r3, [_Z20matrix_transponitionPiS_ii_param_2];
	ld.param.u32 	%r4, [_Z20matrix_transponitionPiS_ii_param_3];
	mov.u32 	%r5, %ctaid.y;
	mov.u32 	%r6, %ntid.y;
	mov.u32 	%r7, %tid.y;
	mad.lo.s32 	%r1, %r5, %r6, %r7;
	mov.u32 	%r8, %ctaid.x;
	mov.u32 	%r9, %ntid.x;
	mov.u32 	%r10, %tid.x;
	mad.lo.s32 	%r2, %r8, %r9, %r10;
	setp.ge.s32 	%p1, %r1, %r3;
	setp.ge.s32 	%p2, %r2, %r4;
	or.pred  	%p3, %p1, %p2;
	@%p3 bra 	$L__BB0_2;
	cvta.to.global.u64 	%rd3, %rd1;
	cvta.to.global.u64 	%rd4, %rd2;
	mad.lo.s32 	%r11, %r4, %r1, %r2;
	mul.wide.s32 	%rd5, %r11, 4;
	add.s64 	%rd6, %rd3, %rd5;
	ld.global.u32 	%r12, [%rd6];
	mad.lo.s32 	%r13, %r3, %r2, %r1;
	mul.wide.s32 	%rd7, %r13, 4;
	add.s64 	%rd8, %rd4, %rd7;
	st.global.u32 	[%rd8], %r12;
$L__BB0_2:
	ret;

}


// ===== COMPILED SASS (sm_100) =====

	.target	sm_100

	.elftype	@"ET_EXEC"


//--------------------- .note.nv.tkinfo           --------------------------
	.section	.note.nv.tkinfo,"",@"SHT_NOTE"
	.sectionflags	@"SHF_NOTE_NV_TKINFO"
	.tkinfo
        /*0018*/ 	.word	0x00000002
        /*0030*/ 	.string	""
        /*0030*/ 	.string	"ptxas"
        /*0030*/ 	.string	"Cuda compilation tools, release 13.0, V13.0.88"
        /*0030*/ 	.string	"Build cuda_13.0.r13.0/compiler.36424714_0"
        /*0030*/ 	.string	"-arch sm_100 -m 64 "



//--------------------- .note.nv.cuinfo           --------------------------
	.section	.note.nv.cuinfo,"",@"SHT_NOTE"
	.sectionflags	@"SHF_NOTE_NV_CUINFO"
        /*0018*/ 	.short	0x0002
        /*001a*/ 	.short	0x0064
        /*001c*/ 	.short	0x0082
	.zero		2


//--------------------- .nv.info                  --------------------------
	.section	.nv.info,"",@"SHT_CUDA_INFO"
	.align	4


	//----- nvinfo : EIATTR_REGCOUNT
	.align		4
        /*0000*/ 	.byte	0x04, 0x2f
        /*0002*/ 	.short	(.L_1 - .L_0)
	.align		4
.L_0:
        /*0004*/ 	.word	index@(_Z20matrix_transponitionPiS_ii)
        /*0008*/ 	.word	0x0000000a


	//----- nvinfo : EIATTR_FRAME_SIZE
	.align		4
.L_1:
        /*000c*/ 	.byte	0x04, 0x11
        /*000e*/ 	.short	(.L_3 - .L_2)
	.align		4
.L_2:
        /*0010*/ 	.word	index@(_Z20matrix_transponitionPiS_ii)
        /*0014*/ 	.word	0x00000000


	//----- nvinfo : EIATTR_MIN_STACK_SIZE
	.align		4
.L_3:
        /*0018*/ 	.byte	0x04, 0x12
        /*001a*/ 	.short	(.L_5 - .L_4)
	.align		4
.L_4:
        /*001c*/ 	.word	index@(_Z20matrix_transponitionPiS_ii)
        /*0020*/ 	.word	0x00000000
.L_5:


//--------------------- .nv.compat                --------------------------
	.section	.nv.compat,"",@"SHT_CUDA_COMPAT_INFO"
	.align	4
        /*0000*/ 	.byte	0x02, 0x09, 0x00, 0x00, 0x02, 0x02, 0x01, 0x00, 0x02, 0x05, 0x05, 0x00, 0x03, 0x07, 0x01, 0x01
        /*0010*/ 	.byte	0x02, 0x03, 0x00, 0x00, 0x02, 0x06, 0x01, 0x00, 0x04, 0x0b, 0x08, 0x00, 0x09, 0x00, 0x00, 0x00
        /*0020*/ 	.byte	0x00, 0x00, 0x00, 0x00


//--------------------- .nv.info._Z20matrix_transponitionPiS_ii --------------------------
	.section	.nv.info._Z20matrix_transponitionPiS_ii,"",@"SHT_CUDA_INFO"
	.sectionflags	@""
	.align	4


	//----- nvinfo : EIATTR_CUDA_API_VERSION
	.align		4
        /*0000*/ 	.byte	0x04, 0x37
        /*0002*/ 	.short	(.L_7 - .L_6)
.L_6:
        /*0004*/ 	.word	0x00000082


	//----- nvinfo : EIATTR_KPARAM_INFO
	.align		4
.L_7:
        /*0008*/ 	.byte	0x04, 0x17
        /*000a*/ 	.short	(.L_9 - .L_8)
.L_8:
        /*000c*/ 	.word	0x00000000
        /*0010*/ 	.short	0x0003
        /*0012*/ 	.short	0x0014
        /*0014*/ 	.byte	0x00, 0xf0, 0x11, 0x00


	//----- nvinfo : EIATTR_KPARAM_INFO
	.align		4
.L_9:
        /*0018*/ 	.byte	0x04, 0x17
        /*001a*/ 	.short	(.L_11 - .L_10)
.L_10:
        /*001c*/ 	.word	0x00000000
        /*0020*/ 	.short	0x0002
        /*0022*/ 	.short	0x0010
        /*0024*/ 	.byte	0x00, 0xf0, 0x11, 0x00


	//----- nvinfo : EIATTR_KPARAM_INFO
	.align		4
.L_11:
        /*0028*/ 	.byte	0x04, 0x17
        /*002a*/ 	.short	(.L_13 - .L_12)
.L_12:
        /*002c*/ 	.word	0x00000000
        /*0030*/ 	.short	0x0001
        /*0032*/ 	.short	0x0008
        /*0034*/ 	.byte	0x00, 0xf5, 0x21, 0x00


	//----- nvinfo : EIATTR_KPARAM_INFO
	.align		4
.L_13:
        /*0038*/ 	.byte	0x04, 0x17
        /*003a*/ 	.short	(.L_15 - .L_14)
.L_14:
        /*003c*/ 	.word	0x00000000
        /*0040*/ 	.short	0x0000
        /*0042*/ 	.short	0x0000
        /*0044*/ 	.byte	0x00, 0xf5, 0x21, 0x00


	//----- nvinfo : EIATTR_SPARSE_MMA_MASK
	.align		4
.L_15:
        /*0048*/ 	.byte	0x03, 0x50
        /*004a*/ 	.short	0x0000


	//----- nvinfo : EIATTR_MAXREG_COUNT
	.align		4
        /*004c*/ 	.byte	0x03, 0x1b
        /*004e*/ 	.short	0x00ff


	//----- nvinfo : EIATTR_MERCURY_ISA_VERSION
	.align		4
        /*0050*/ 	.byte	0x03, 0x5f
        /*0052*/ 	.short	0x0101


	//----- nvinfo : EIATTR_VRC_CTA_INIT_COUNT
	.align		4
        /*0054*/ 	.byte	0x02, 0x4a
	.zero		1
	.zero		1


	//----- nvinfo : EIATTR_EXIT_INSTR_OFFSETS
	.align		4
        /*0058*/ 	.byte	0x04, 0x1c
        /*005a*/ 	.short	(.L_17 - .L_16)


	//   ....[0]....
.L_16:
        /*005c*/ 	.word	0x000000c0


	//   ....[1]....
        /*0060*/ 	.word	0x00000160


	//----- nvinfo : EIATTR_CBANK_PARAM_SIZE
	.align		4
.L_17:
        /*0064*/ 	.byte	0x03, 0x19
        /*0066*/ 	.short	0x0018


	//----- nvinfo : EIATTR_PARAM_CBANK
	.align		4
        /*0068*/ 	.byte	0x04, 0x0a
        /*006a*/ 	.short	(.L_19 - .L_18)
	.align		4
.L_18:
        /*006c*/ 	.word	index@(.nv.constant0._Z20matrix_transponitionPiS_ii)
        /*0070*/ 	.short	0x0380
        /*0072*/ 	.short	0x0018


	//----- nvinfo : EIATTR_SW_WAR
	.align		4
.L_19:
        /*0074*/ 	.byte	0x04, 0x36
        /*0076*/ 	.short	(.L_21 - .L_20)
.L_20:
        /*0078*/ 	.word	0x00000008
.L_21:


//--------------------- .nv.callgraph             --------------------------
	.section	.nv.callgraph,"",@"SHT_CUDA_CALLGRAPH"
	.align	4
	.sectionentsize	8
	.align		4
        /*0000*/ 	.word	0x00000000
	.align		4
        /*0004*/ 	.word	0xffffffff
	.align		4
        /*0008*/ 	.word	0x00000000
	.align		4
        /*000c*/ 	.word	0xfffffffe
	.align		4
        /*0010*/ 	.word	0x00000000
	.align		4
        /*0014*/ 	.word	0xfffffffd
	.align		4
        /*0018*/ 	.word	0x00000000
	.align		4
        /*001c*/ 	.word	0xfffffffc


//--------------------- .text._Z20matrix_transponitionPiS_ii --------------------------
	.section	.text._Z20matrix_transponitionPiS_ii,"ax",@progbits
	.align	128
        .global         _Z20matrix_transponitionPiS_ii
        .type           _Z20matrix_transponitionPiS_ii,@function
        .size           _Z20matrix_transponitionPiS_ii,(.L_x_1 - _Z20matrix_transponitionPiS_ii)
        .other          _Z20matrix_transponitionPiS_ii,@"STO_CUDA_ENTRY STV_DEFAULT"
_Z20matrix_transponitionPiS_ii:
.text._Z20matrix_transponitionPiS_ii:
[----:B------:R-:W-:Y:S01]  /*0000*/  LDC R1, c[0x0][0x37c] ;  /* 0x0000df00ff017b82 */ /* 0x000fe20000000800 */
[----:B------:R-:W0:Y:S07]  /*0010*/  S2R R2, SR_TID.X ;  /* 0x0000000000027919 */ /* 0x000e2e0000002100 */
[----:B------:R-:W1:Y:S01]  /*0020*/  LDC R0, c[0x0][0x364] ;  /* 0x0000d900ff007b82 */ /* 0x000e620000000800 */
[----:B------:R-:W2:Y:S01]  /*0030*/  LDCU.64 UR6, c[0x0][0x390] ;  /* 0x00007200ff0677ac */ /* 0x000ea20008000a00 */
[----:B------:R-:W1:Y:S06]  /*0040*/  S2R R3, SR_TID.Y ;  /* 0x0000000000037919 */ /* 0x000e6c0000002200 */
[----:B------:R-:W0:Y:S08]  /*0050*/  S2UR UR5, SR_CTAID.X ;  /* 0x00000000000579c3 */ /* 0x000e300000002500 */
[----:B------:R-:W0:Y:S08]  /*0060*/  LDC R7, c[0x0][0x360] ;  /* 0x0000d800ff077b82 */ /* 0x000e300000000800 */
[----:B------:R-:W1:Y:S01]  /*0070*/  S2UR UR4, SR_CTAID.Y ;  /* 0x00000000000479c3 */ /* 0x000e620000002600 */
[----:B0-----:R-:W-:-:S05]  /*0080*/  IMAD R7, R7, UR5, R2 ;  /* 0x0000000507077c24 */ /* 0x001fca000f8e0202 */
[----:B--2---:R-:W-:Y:S01]  /*0090*/  ISETP.GE.AND P0, PT, R7, UR7, PT ;  /* 0x0000000707007c0c */ /* 0x004fe2000bf06270 */
[----:B-1----:R-:W-:-:S05]  /*00a0*/  IMAD R0, R0, UR4, R3 ;  /* 0x0000000400007c24 */ /* 0x002fca000f8e0203 */
[----:B------:R-:W-:-:S13]  /*00b0*/  ISETP.GE.OR P0, PT, R0, UR6, P0 ;  /* 0x0000000600007c0c */ /* 0x000fda0008706670 */
[----:B------:R-:W-:Y:S05]  /*00c0*/  @P0 EXIT ;  /* 0x000000000000094d */ /* 0x000fea0003800000 */
[----:B------:R-:W0:Y:S01]  /*00d0*/  LDC.64 R2, c[0x0][0x380] ;  /* 0x0000e000ff027b82 */ /* 0x000e220000000a00 */
[----:B------:R-:W1:Y:S01]  /*00e0*/  LDCU.64 UR4, c[0x0][0x358] ;  /* 0x00006b00ff0477ac */ /* 0x000e620008000a00 */
[----:B------:R-:W-:-:S04]  /*00f0*/  IMAD R5, R0, UR7, R7 ;  /* 0x0000000700057c24 */ /* 0x000fc8000f8e0207 */
[----:B0-----:R-:W-:Y:S02]  /*0100*/  IMAD.WIDE R2, R5, 0x4, R2 ;  /* 0x0000000405027825 */ /* 0x001fe400078e0202 */
[----:B------:R-:W0:Y:S04]  /*0110*/  LDC.64 R4, c[0x0][0x388] ;  /* 0x0000e200ff047b82 */ /* 0x000e280000000a00 */
[----:B-1----:R-:W2:Y:S01]  /*0120*/  LDG.E R3, desc[UR4][R2.64] ;  /* 0x0000000402037981 */ /* 0x002ea2000c1e1900 */
[----:B------:R-:W-:-:S04]  /*0130*/  IMAD R7, R7, UR6, R0 ;  /* 0x0000000607077c24 */ /* 0x000fc8000f8e0200 */
[----:B0-----:R-:W-:-:S05]  /*0140*/  IMAD.WIDE R4, R7, 0x4, R4 ;  /* 0x0000000407047825 */ /* 0x001fca00078e0204 */
[----:B--2---:R-:W-:Y:S01]  /*0150*/  STG.E desc[UR4][R4.64], R3 ;  /* 0x0000000304007986 */ /* 0x004fe2000c101904 */
[----:B------:R-:W-:Y:S05]  /*0160*/  EXIT ;  /* 0x000000000000794d */ /* 0x000fea0003800000 */
.L_x_0:
[----:B------:R-:W-:-:S00]  /*0170*/  BRA `(.L_x_0) ;  /* 0xfffffffc00fc7947 */ /* 0x000fc0000383ffff */
[----:B------:R-:W-:-:S00]  /*0180*/  NOP ;  /* 0x0000000000007918 */ /* 0x000fc00000000000 */
[----:B------:R-:W-:-:S00]  /*0190*/  NOP ;  /* 0x0000000000007918 */ /* 0x000fc00000000000 */
[----:B------:R-:W-:-:S00]  /*01a0*/  NOP ;  /* 0x0000000000007918 */ /* 0x000fc00000000000 */
[----:B------:R-:W-:-:S00]  /*01b0*/  NOP ;  /* 0x0000000000007918 */ /* 0x000fc00000000000 */
[----:B------:R-:W-:-:S00]  /*01c0*/  NOP ;  /* 0x0000000000007918 */ /* 0x000fc00000000000 */
[----:B------:R-:W-:-:S00]  /*01d0*/  NOP ;  /* 0x0000000000007918 */ /* 0x000fc00000000000 */
[----:B------:R-:W-:-:S00]  /*01e0*/  NOP ;  /* 0x0000000000007918 */ /* 0x000fc00000000000 */
[----:B------:R-:W-:-:S00]  /*01f0*/  NOP ;  /* 0x0000000000007918 */ /* 0x000fc00000000000 */
.L_x_1:


//--------------------- .nv.shared.reserved.0     --------------------------
	.section	.nv.shared.reserved.0,"aw",@nobits
	.weak		__nv_reservedSMEM_offset_0_alias
	.size		__nv_reservedSMEM_offset_0_alias, 0, 64
	.other		__nv_reservedSMEM_offset_0_alias,@"STO_CUDA_RESERVED_SHARED STV_DEFAULT"
__nv_reservedSMEM_offset_0_alias:
	.zero		0
	.zero		64


//--------------------- .nv.constant0._Z20matrix_transponitionPiS_ii --------------------------
	.section	.nv.constant0._Z20matrix_transponitionPiS_ii,"a",@progbits
	.sectionflags	@""
	.align	4
.nv.constant0._Z20matrix_transponitionPiS_ii:
	.zero		920


//--------------------- SYMBOLS --------------------------

	.type		.nv.reservedSmem.offset0,@object
	.size		.nv.reservedSmem.offset0,0x4
